	.headerflags	@"EF_CUDA_TEXMODE_UNIFIED EF_CUDA_64BIT_ADDRESS EF_CUDA_ACCELERATORS EF_CUDA_SM90 EF_CUDA_VIRTUAL_SM(EF_CUDA_SM90)"
	.elftype	@"ET_EXEC"


//--------------------- .nv.info                  --------------------------
	.section	.nv.info,"",@"SHT_CUDA_INFO"
	.align	4


	//----- nvinfo : EIATTR_REGCOUNT
	.align		4
        /*0000*/ 	.byte	0x04, 0x2f
        /*0002*/ 	.short	(.L_3 - .L_2)
	.align		4
.L_2:
        /*0004*/ 	.word	index@(triton_poi_fused_add_div_mean_mul_pow_sqrt_1)
        /*0008*/ 	.word	0x0000001c


	//----- nvinfo : EIATTR_MIN_STACK_SIZE
	.align		4
.L_3:
        /*000c*/ 	.byte	0x04, 0x12
        /*000e*/ 	.short	(.L_5 - .L_4)
	.align		4
.L_4:
        /*0010*/ 	.word	index@(triton_poi_fused_add_div_mean_mul_pow_sqrt_1)
        /*0014*/ 	.word	0x00000000


	//----- nvinfo : EIATTR_FRAME_SIZE
	.align		4
.L_5:
        /*0018*/ 	.byte	0x04, 0x11
        /*001a*/ 	.short	(.L_7 - .L_6)
	.align		4
.L_6:
        /*001c*/ 	.word	index@(triton_poi_fused_add_div_mean_mul_pow_sqrt_1)
        /*0020*/ 	.word	0x00000000


	//----- nvinfo : EIATTR_MIN_STACK_SIZE
	.align		4
.L_7:
        /*0024*/ 	.byte	0x04, 0x12
        /*0026*/ 	.short	(.L_9 - .L_8)
	.align		4
.L_8:
        /*0028*/ 	.word	index@(triton_poi_fused_add_div_mean_mul_pow_sqrt_1)
        /*002c*/ 	.word	0x00000000
.L_9:


//--------------------- .nv.info.triton_poi_fused_add_div_mean_mul_pow_sqrt_1 --------------------------
	.section	.nv.info.triton_poi_fused_add_div_mean_mul_pow_sqrt_1,"",@"SHT_CUDA_INFO"
	.sectionflags	@""
	.align	4


	//----- nvinfo : EIATTR_CUDA_API_VERSION
	.align		4
        /*0000*/ 	.byte	0x04, 0x37
        /*0002*/ 	.short	(.L_11 - .L_10)
.L_10:
        /*0004*/ 	.word	0x0000007c


	//----- nvinfo : EIATTR_KPARAM_INFO
	.align		4
.L_11:
        /*0008*/ 	.byte	0x04, 0x17
        /*000a*/ 	.short	(.L_13 - .L_12)
.L_12:
        /*000c*/ 	.word	0x00000000
        /*0010*/ 	.short	0x0004
        /*0012*/ 	.short	0x0020
        /*0014*/ 	.byte	0x00, 0xf0, 0x11, 0x00


	//----- nvinfo : EIATTR_KPARAM_INFO
	.align		4
.L_13:
        /*0018*/ 	.byte	0x04, 0x17
        /*001a*/ 	.short	(.L_15 - .L_14)
.L_14:
        /*001c*/ 	.word	0x00000000
        /*0020*/ 	.short	0x0003
        /*0022*/ 	.short	0x0018
        /*0024*/ 	.byte	0x00, 0xf4, 0x21, 0x00


	//----- nvinfo : EIATTR_KPARAM_INFO
	.align		4
.L_15:
        /*0028*/ 	.byte	0x04, 0x17
        /*002a*/ 	.short	(.L_17 - .L_16)
.L_16:
        /*002c*/ 	.word	0x00000000
        /*0030*/ 	.short	0x0002
        /*0032*/ 	.short	0x0010
        /*0034*/ 	.byte	0x00, 0xf4, 0x21, 0x00


	//----- nvinfo : EIATTR_KPARAM_INFO
	.align		4
.L_17:
        /*0038*/ 	.byte	0x04, 0x17
        /*003a*/ 	.short	(.L_19 - .L_18)
.L_18:
        /*003c*/ 	.word	0x00000000
        /*0040*/ 	.short	0x0001
        /*0042*/ 	.short	0x0008
        /*0044*/ 	.byte	0x00, 0xf4, 0x21, 0x00


	//----- nvinfo : EIATTR_KPARAM_INFO
	.align		4
.L_19:
        /*0048*/ 	.byte	0x04, 0x17
        /*004a*/ 	.short	(.L_21 - .L_20)
.L_20:
        /*004c*/ 	.word	0x00000000
        /*0050*/ 	.short	0x0000
        /*0052*/ 	.short	0x0000
        /*0054*/ 	.byte	0x00, 0xf4, 0x21, 0x00


	//----- nvinfo : EIATTR_SPARSE_MMA_MASK
	.align		4
.L_21:
        /*0058*/ 	.byte	0x03, 0x50
        /*005a*/ 	.short	0x0000


	//----- nvinfo : EIATTR_MAXREG_COUNT
	.align		4
        /*005c*/ 	.byte	0x03, 0x1b
        /*005e*/ 	.short	0x00ff


	//----- nvinfo : EIATTR_EXIT_INSTR_OFFSETS
	.align		4
        /*0060*/ 	.byte	0x04, 0x1c
        /*0062*/ 	.short	(.L_23 - .L_22)


	//   ....[0]....
.L_22:
        /*0064*/ 	.word	0x00000520


	//   ....[1]....
        /*0068*/ 	.word	0x00000540


	//----- nvinfo : EIATTR_REQNTID
	.align		4
.L_23:
        /*006c*/ 	.byte	0x04, 0x10
        /*006e*/ 	.short	(.L_25 - .L_24)
.L_24:
        /*0070*/ 	.word	0x00000080
        /*0074*/ 	.word	0x00000001
        /*0078*/ 	.word	0x00000001


	//----- nvinfo : EIATTR_CBANK_PARAM_SIZE
	.align		4
.L_25:
        /*007c*/ 	.byte	0x03, 0x19
        /*007e*/ 	.short	0x0024


	//----- nvinfo : EIATTR_PARAM_CBANK
	.align		4
        /*0080*/ 	.byte	0x04, 0x0a
        /*0082*/ 	.short	(.L_27 - .L_26)
	.align		4
.L_26:
        /*0084*/ 	.word	index@(.nv.constant0.triton_poi_fused_add_div_mean_mul_pow_sqrt_1)
        /*0088*/ 	.short	0x0210
        /*008a*/ 	.short	0x0024


	//----- nvinfo : EIATTR_SW_WAR
	.align		4
.L_27:
        /*008c*/ 	.byte	0x04, 0x36
        /*008e*/ 	.short	(.L_29 - .L_28)
.L_28:
        /*0090*/ 	.word	0x00000008
.L_29:


//--------------------- .nv.callgraph             --------------------------
	.section	.nv.callgraph,"",@"SHT_CUDA_CALLGRAPH"
	.align	4
	.sectionentsize	8
	.align		4
        /*0000*/ 	.word	0x00000000
	.align		4
        /*0004*/ 	.word	0xffffffff
	.align		4
        /*0008*/ 	.word	0x00000000
	.align		4
        /*000c*/ 	.word	0xfffffffe
	.align		4
        /*0010*/ 	.word	0x00000000
	.align		4
        /*0014*/ 	.word	0xfffffffd
	.align		4
        /*0018*/ 	.word	0x00000000
	.align		4
        /*001c*/ 	.word	0xfffffffc


//--------------------- .nv.constant4             --------------------------
	.section	.nv.constant4,"a",@progbits
	.align	8
	.align		8
.nv.constant4:
        /*0000*/ 	.dword	_$_str
	.align		8
        /*0008*/ 	.dword	_$_str_$_2


//--------------------- .text.triton_poi_fused_add_div_mean_mul_pow_sqrt_1 --------------------------
	.section	.text.triton_poi_fused_add_div_mean_mul_pow_sqrt_1,"ax",@progbits
	.align	128
        .global         triton_poi_fused_add_div_mean_mul_pow_sqrt_1
        .type           triton_poi_fused_add_div_mean_mul_pow_sqrt_1,@function
        .size           triton_poi_fused_add_div_mean_mul_pow_sqrt_1,(.L_x_1 - triton_poi_fused_add_div_mean_mul_pow_sqrt_1)
        .other          triton_poi_fused_add_div_mean_mul_pow_sqrt_1,@"STO_CUDA_ENTRY STV_DEFAULT"
triton_poi_fused_add_div_mean_mul_pow_sqrt_1:
.text.triton_poi_fused_add_div_mean_mul_pow_sqrt_1:
[----:B------:R-:W0:Y:S01]  /*0000*/  LDC R1, c[0x0][0x28] ;  /* 0x00000a00ff017b82 */ /* 0x000e220000000800 */
[----:B------:R-:W1:Y:S07]  /*0010*/  S2R R0, SR_TID.X ;  /* 0x0000000000007919 */ /* 0x000e6e0000002100 */
[----:B------:R-:W2:Y:S01]  /*0020*/  LDC.64 R12, c[0x0][0x218] ;  /* 0x00008600ff0c7b82 */ /* 0x000ea20000000a00 */
[----:B------:R-:W-:Y:S01]  /*0030*/  ULDC.64 UR4, c[0x0][0x208] ;  /* 0x0000820000047ab9 */ /* 0x000fe20000000a00 */
[----:B------:R-:W-:Y:S01]  /*0040*/  CS2R R8, SRZ ;  /* 0x0000000000087805 */ /* 0x000fe2000001ff00 */
[----:B------:R-:W3:Y:S01]  /*0050*/  S2R R3, SR_CTAID.X ;  /* 0x0000000000037919 */ /* 0x000ee20000002500 */
[----:B------:R-:W-:-:S04]  /*0060*/  CS2R R6, SRZ ;  /* 0x0000000000067805 */ /* 0x000fc8000001ff00 */
[----:B------:R-:W4:Y:S01]  /*0070*/  LDC.64 R16, c[0x0][0x210] ;  /* 0x00008400ff107b82 */ /* 0x000f220000000a00 */
[----:B-1----:R-:W-:-:S04]  /*0080*/  SHF.L.U32 R0, R0, 0x1, RZ ;  /* 0x0000000100007819 */ /* 0x002fc800000006ff */
[----:B------:R-:W-:Y:S02]  /*0090*/  LOP3.LUT R0, R0, 0xfe, RZ, 0xc0, !PT ;  /* 0x000000fe00007812 */ /* 0x000fe400078ec0ff */
[----:B---3--:R-:W-:Y:S02]  /*00a0*/  SHF.R.S32.HI R5, RZ, 0x17, R3 ;  /* 0x00000017ff057819 */ /* 0x008fe40000011403 */
[----:B------:R-:W-:Y:S02]  /*00b0*/  LEA R0, R3, R0, 0x8 ;  /* 0x0000000003007211 */ /* 0x000fe400078e40ff */
[----:B------:R-:W-:Y:S02]  /*00c0*/  SGXT R5, R5, 0x1 ;  /* 0x000000010505781a */ /* 0x000fe40000000200 */
[----:B------:R-:W-:Y:S02]  /*00d0*/  SHF.R.S32.HI R3, RZ, 0x1f, R0 ;  /* 0x0000001fff037819 */ /* 0x000fe40000011400 */
[----:B------:R-:W-:-:S02]  /*00e0*/  LEA.HI R5, R5, R0, RZ, 0x6 ;  /* 0x0000000005057211 */ /* 0x000fc400078f30ff */
[-C--:B------:R-:W-:Y:S02]  /*00f0*/  LEA.HI R10, R3, R0.reuse, RZ, 0x4 ;  /* 0x00000000030a7211 */ /* 0x080fe400078f20ff */
[----:B------:R-:W-:Y:S02]  /*0100*/  LOP3.LUT R5, R5, 0xffffffc0, RZ, 0xc0, !PT ;  /* 0xffffffc005057812 */ /* 0x000fe400078ec0ff */
[----:B------:R-:W-:Y:S02]  /*0110*/  LOP3.LUT R3, R10, 0xfffffff0, RZ, 0xc0, !PT ;  /* 0xfffffff00a037812 */ /* 0x000fe400078ec0ff */
[----:B------:R-:W-:Y:S02]  /*0120*/  ISETP.GE.AND P4, PT, R0, 0x100, PT ;  /* 0x000001000000780c */ /* 0x000fe40003f86270 */
[----:B------:R-:W-:Y:S02]  /*0130*/  IADD3 R5, R5, R0, -R3 ;  /* 0x0000000005057210 */ /* 0x000fe40007ffe803 */
[----:B------:R-:W-:-:S02]  /*0140*/  CS2R R2, SRZ ;  /* 0x0000000000027805 */ /* 0x000fc4000001ff00 */
[----:B------:R-:W-:-:S05]  /*0150*/  IADD3 R15, R5, 0x10, RZ ;  /* 0x00000010050f7810 */ /* 0x000fca0007ffe0ff */
[----:B--2---:R-:W-:Y:S01]  /*0160*/  IMAD.WIDE R14, R15, 0x4, R12 ;  /* 0x000000040f0e7825 */ /* 0x004fe200078e020c */
[----:B------:R-:W-:-:S03]  /*0170*/  IADD3 R21, R5, 0x20, RZ ;  /* 0x0000002005157810 */ /* 0x000fc60007ffe0ff */
[--C-:B------:R-:W-:Y:S01]  /*0180*/  IMAD.WIDE R18, R5, 0x4, R12.reuse ;  /* 0x0000000405127825 */ /* 0x100fe200078e020c */
[----:B------:R1:W2:Y:S01]  /*0190*/  @!P4 LDG.E.EL.64 R2, desc[UR4][R14.64] ;  /* 0x000000040e02c981 */ /* 0x0002a2000c2e1b00 */
[----:B------:R-:W-:Y:S02]  /*01a0*/  IADD3 R23, R5, 0x30, RZ ;  /* 0x0000003005177810 */ /* 0x000fe40007ffe0ff */
[--C-:B------:R-:W-:Y:S01]  /*01b0*/  IMAD.WIDE R20, R21, 0x4, R12.reuse ;  /* 0x0000000415147825 */ /* 0x100fe200078e020c */
[----:B------:R3:W5:Y:S01]  /*01c0*/  @!P4 LDG.E.EL.64 R8, desc[UR4][R18.64] ;  /* 0x000000041208c981 */ /* 0x000762000c2e1b00 */
[----:B------:R-:W-:Y:S02]  /*01d0*/  CS2R R4, SRZ ;  /* 0x0000000000047805 */ /* 0x000fe4000001ff00 */
[----:B------:R-:W-:Y:S01]  /*01e0*/  IMAD.WIDE R22, R23, 0x4, R12 ;  /* 0x0000000417167825 */ /* 0x000fe200078e020c */
[----:B------:R4:W5:Y:S01]  /*01f0*/  @!P4 LDG.E.EL.64 R6, desc[UR4][R20.64] ;  /* 0x000000041406c981 */ /* 0x000962000c2e1b00 */
[----:B-1----:R-:W1:Y:S03]  /*0200*/  LDC.64 R14, c[0x0][0x220] ;  /* 0x00008800ff0e7b82 */ /* 0x002e660000000a00 */
[----:B------:R-:W5:Y:S01]  /*0210*/  @!P4 LDG.E.EL.64 R4, desc[UR4][R22.64] ;  /* 0x000000041604c981 */ /* 0x000f62000c2e1b00 */
[----:B------:R-:W-:-:S02]  /*0220*/  SHF.R.S32.HI R24, RZ, 0x4, R10 ;  /* 0x00000004ff187819 */ /* 0x000fc4000001140a */
[----:B------:R-:W-:Y:S01]  /*0230*/  CS2R R10, SRZ ;  /* 0x00000000000a7805 */ /* 0x000fe2000001ff00 */
[----:B---3--:R-:W-:Y:S01]  /*0240*/  IMAD.WIDE R18, R0, 0x4, R12 ;  /* 0x0000000400127825 */ /* 0x008fe200078e020c */
[----:B------:R-:W-:-:S04]  /*0250*/  LEA.HI R25, R24, R24, RZ, 0x2 ;  /* 0x0000001818197211 */ /* 0x000fc800078f10ff */
[----:B------:R2:W3:Y:S01]  /*0260*/  @!P4 LDG.E.64 R10, desc[UR4][R18.64] ;  /* 0x00000004120ac981 */ /* 0x0004e2000c1e1b00 */
[----:B------:R-:W-:-:S04]  /*0270*/  LOP3.LUT R25, R25, 0xfffffffc, RZ, 0xc0, !PT ;  /* 0xfffffffc19197812 */ /* 0x000fc800078ec0ff */
[----:B------:R-:W-:Y:S02]  /*0280*/  IADD3 R25, R24, -R25, RZ ;  /* 0x8000001918197210 */ /* 0x000fe40007ffe0ff */
[----:B------:R-:W-:-:S03]  /*0290*/  CS2R R12, SRZ ;  /* 0x00000000000c7805 */ /* 0x000fc6000001ff00 */
[----:B----4-:R-:W-:-:S04]  /*02a0*/  IMAD.WIDE R16, R25, 0x4, R16 ;  /* 0x0000000419107825 */ /* 0x010fc800078e0210 */
[----:B01----:R-:W-:Y:S01]  /*02b0*/  IMAD.WIDE R20, R25, 0x4, R14 ;  /* 0x0000000419147825 */ /* 0x003fe200078e020e */
[----:B------:R-:W-:-:S04]  /*02c0*/  CS2R R14, SRZ ;  /* 0x00000000000e7805 */ /* 0x000fc8000001ff00 */
[----:B------:R-:W4:Y:S04]  /*02d0*/  @!P4 LDG.E.EL R12, desc[UR4][R20.64] ;  /* 0x00000004140cc981 */ /* 0x000f28000c2e1900 */
[----:B------:R-:W4:Y:S04]  /*02e0*/  @!P4 LDG.E.EL R15, desc[UR4][R16.64] ;  /* 0x00000004100fc981 */ /* 0x000f28000c2e1900 */
[----:B------:R-:W4:Y:S04]  /*02f0*/  @!P4 LDG.E.EL R14, desc[UR4][R16.64] ;  /* 0x00000004100ec981 */ /* 0x000f28000c2e1900 */
[----:B------:R-:W4:Y:S01]  /*0300*/  @!P4 LDG.E.EL R13, desc[UR4][R20.64] ;  /* 0x00000004140dc981 */ /* 0x000f22000c2e1900 */
[----:B--2---:R-:W-:Y:S01]  /*0310*/  FMUL R19, R2, R2 ;  /* 0x0000000202137220 */ /* 0x004fe20000400000 */
[----:B------:R-:W-:Y:S01]  /*0320*/  FMUL R2, R3, R3 ;  /* 0x0000000303027220 */ /* 0x000fe20000400000 */
[----:B------:R-:W-:-:S02]  /*0330*/  HFMA2.MMA R3, -RZ, RZ, 1.625, 0 ;  /* 0x3e800000ff037435 */ /* 0x000fc400000001ff */
[----:B-----5:R-:W-:Y:S01]  /*0340*/  FFMA R19, R8, R8, R19 ;  /* 0x0000000808137223 */ /* 0x020fe20000000013 */
[----:B------:R-:W-:-:S03]  /*0350*/  FFMA R2, R9, R9, R2 ;  /* 0x0000000909027223 */ /* 0x000fc60000000002 */
[----:B------:R-:W-:Y:S01]  /*0360*/  FFMA R19, R6, R6, R19 ;  /* 0x0000000606137223 */ /* 0x000fe20000000013 */
[----:B------:R-:W-:-:S03]  /*0370*/  FFMA R2, R7, R7, R2 ;  /* 0x0000000707027223 */ /* 0x000fc60000000002 */
[----:B------:R-:W-:Y:S01]  /*0380*/  FFMA R19, R4, R4, R19 ;  /* 0x0000000404137223 */ /* 0x000fe20000000013 */
[----:B------:R-:W-:-:S03]  /*0390*/  FFMA R2, R5, R5, R2 ;  /* 0x0000000505027223 */ /* 0x000fc60000000002 */
[-C--:B------:R-:W-:Y:S01]  /*03a0*/  FFMA R19, R19, R3.reuse, 9.9999999747524270788e-07 ;  /* 0x358637bd13137423 */ /* 0x080fe20000000003 */
[----:B------:R-:W-:Y:S02]  /*03b0*/  FFMA R4, R2, R3, 9.9999999747524270788e-07 ;  /* 0x358637bd02047423 */ /* 0x000fe40000000003 */
[----:B------:R-:W0:Y:S01]  /*03c0*/  LDC.64 R2, c[0x0][0x228] ;  /* 0x00008a00ff027b82 */ /* 0x000e220000000a00 */
[----:B------:R-:W1:Y:S08]  /*03d0*/  MUFU.SQRT R5, R19 ;  /* 0x0000001300057308 */ /* 0x000e700000002000 */
[----:B------:R-:W2:Y:S01]  /*03e0*/  MUFU.SQRT R6, R4 ;  /* 0x0000000400067308 */ /* 0x000ea20000002000 */
[----:B-1----:R-:W-:-:S02]  /*03f0*/  FSETP.GT.AND P0, PT, R5, 8.50705917302346158658e+37, PT ;  /* 0x7e8000000500780b */ /* 0x002fc40003f04000 */
[----:B------:R-:W-:Y:S02]  /*0400*/  FSETP.GEU.AND P2, PT, R5, 1.175494350822287508e-38, PT ;  /* 0x008000000500780b */ /* 0x000fe40003f4e000 */
[C---:B--2---:R-:W-:Y:S02]  /*0410*/  FSETP.GT.AND P1, PT, R6.reuse, 8.50705917302346158658e+37, PT ;  /* 0x7e8000000600780b */ /* 0x044fe40003f24000 */
[----:B------:R-:W-:-:S07]  /*0420*/  FSETP.GEU.AND P3, PT, R6, 1.175494350822287508e-38, PT ;  /* 0x008000000600780b */ /* 0x000fce0003f6e000 */
[----:B------:R-:W-:-:S04]  /*0430*/  @P0 FMUL R5, R5, 0.25 ;  /* 0x3e80000005050820 */ /* 0x000fc80000400000 */
[----:B------:R-:W-:Y:S01]  /*0440*/  @!P2 FMUL R5, R5, 16777216 ;  /* 0x4b8000000505a820 */ /* 0x000fe20000400000 */
[----:B------:R-:W-:-:S04]  /*0450*/  @P1 FMUL R6, R6, 0.25 ;  /* 0x3e80000006061820 */ /* 0x000fc80000400000 */
[----:B------:R-:W-:Y:S01]  /*0460*/  @!P3 FMUL R6, R6, 16777216 ;  /* 0x4b8000000606b820 */ /* 0x000fe20000400000 */
[----:B------:R-:W1:Y:S01]  /*0470*/  MUFU.RCP R5, R5 ;  /* 0x0000000500057308 */ /* 0x000e620000001000 */
[----:B---3--:R-:W-:-:S07]  /*0480*/  @P0 FMUL R10, R10, 0.25 ;  /* 0x3e8000000a0a0820 */ /* 0x008fce0000400000 */
[----:B------:R-:W2:Y:S01]  /*0490*/  MUFU.RCP R6, R6 ;  /* 0x0000000600067308 */ /* 0x000ea20000001000 */
[----:B------:R-:W-:Y:S01]  /*04a0*/  @P1 FMUL R11, R11, 0.25 ;  /* 0x3e8000000b0b1820 */ /* 0x000fe20000400000 */
[----:B------:R-:W-:-:S03]  /*04b0*/  @!P2 FMUL R10, R10, 16777216 ;  /* 0x4b8000000a0aa820 */ /* 0x000fc60000400000 */
[----:B------:R-:W-:Y:S01]  /*04c0*/  @!P3 FMUL R11, R11, 16777216 ;  /* 0x4b8000000b0bb820 */ /* 0x000fe20000400000 */
[----:B-1----:R-:W-:Y:S01]  /*04d0*/  FMUL R7, R5, R10 ;  /* 0x0000000a05077220 */ /* 0x002fe20000400000 */
[----:B0-----:R-:W-:-:S04]  /*04e0*/  IMAD.WIDE R2, R0, 0x4, R2 ;  /* 0x0000000400027825 */ /* 0x001fc800078e0202 */
[----:B----4-:R-:W-:Y:S01]  /*04f0*/  FFMA R12, R7, R15, R12 ;  /* 0x0000000f070c7223 */ /* 0x010fe2000000000c */
[----:B--2---:R-:W-:-:S04]  /*0500*/  FMUL R4, R6, R11 ;  /* 0x0000000b06047220 */ /* 0x004fc80000400000 */
[----:B------:R-:W-:Y:S01]  /*0510*/  FFMA R13, R4, R14, R13 ;  /* 0x0000000e040d7223 */ /* 0x000fe2000000000d */
[----:B------:R-:W-:Y:S06]  /*0520*/  @P4 EXIT ;  /* 0x000000000000494d */ /* 0x000fec0003800000 */
[----:B------:R-:W-:Y:S01]  /*0530*/  STG.E.64 desc[UR4][R2.64], R12 ;  /* 0x0000000c02007986 */ /* 0x000fe2000c101b04 */
[----:B------:R-:W-:Y:S05]  /*0540*/  EXIT ;  /* 0x000000000000794d */ /* 0x000fea0003800000 */
.L_x_0:
[----:B------:R-:W-:-:S00]  /*0550*/  BRA `(.L_x_0) ;  /* 0xfffffffc00fc7947 */ /* 0x000fc0000383ffff */
[----:B------:R-:W-:-:S00]  /*0560*/  NOP ;  /* 0x0000000000007918 */ /* 0x000fc00000000000 */
        /* <DEDUP_REMOVED lines=9> */
.L_x_1:


//--------------------- .nv.global.init           --------------------------
	.section	.nv.global.init,"aw",@progbits
.nv.global.init:
	.type		_$_str,@object
	.size		_$_str,(_$_str_$_2 - _$_str)
_$_str:
        /*0000*/ 	.byte	0x5f, 0x5f, 0x43, 0x55, 0x44, 0x41, 0x5f, 0x46, 0x54, 0x5a, 0x00
	.type		_$_str_$_2,@object
	.size		_$_str_$_2,(.L_1 - _$_str_$_2)
_$_str_$_2:
        /*000b*/ 	.byte	0x5f, 0x5f, 0x43, 0x55, 0x44, 0x41, 0x5f, 0x50, 0x52, 0x45, 0x43, 0x5f, 0x53, 0x51, 0x52, 0x54
        /*001b*/ 	.byte	0x00
.L_1:


//--------------------- .nv.constant0.triton_poi_fused_add_div_mean_mul_pow_sqrt_1 --------------------------
	.section	.nv.constant0.triton_poi_fused_add_div_mean_mul_pow_sqrt_1,"a",@progbits
	.sectionflags	@""
	.align	4
.nv.constant0.triton_poi_fused_add_div_mean_mul_pow_sqrt_1:
	.zero		564
